//
// Generated by NVIDIA NVVM Compiler
//
// Compiler Build ID: CL-36424714
// Cuda compilation tools, release 13.0, V13.0.88
// Based on NVVM 20.0.0
//

.version 9.0
.target sm_100
.address_size 64

	// .globl	cubeRtKernel

.visible .entry cubeRtKernel(
	.param .u32 cubeRtKernel_param_0,
	.param .u64 .ptr .align 1 cubeRtKernel_param_1,
	.param .u32 cubeRtKernel_param_2,
	.param .u64 .ptr .align 1 cubeRtKernel_param_3,
	.param .u32 cubeRtKernel_param_4
)
{
	.reg .pred 	%p<4>;
	.reg .b32 	%r<30>;
	.reg .b32 	%f<7>;
	.reg .b64 	%rd<9>;
	.reg .b64 	%fd<22>;

	ld.param.u32 	%r4, [cubeRtKernel_param_0];
	ld.param.u64 	%rd1, [cubeRtKernel_param_1];
	ld.param.u32 	%r2, [cubeRtKernel_param_2];
	ld.param.u64 	%rd2, [cubeRtKernel_param_3];
	ld.param.u32 	%r3, [cubeRtKernel_param_4];
	mov.u32 	%r5, %ctaid.x;
	mov.u32 	%r6, %ntid.x;
	mov.u32 	%r7, %tid.x;
	mad.lo.s32 	%r1, %r5, %r6, %r7;
	setp.ge.s32 	%p1, %r1, %r4;
	@%p1 bra 	$L__BB0_2;
	cvta.to.global.u64 	%rd3, %rd1;
	cvta.to.global.u64 	%rd4, %rd2;
	mul.lo.s32 	%r8, %r2, %r1;
	mul.wide.s32 	%rd5, %r8, 8;
	add.s64 	%rd6, %rd3, %rd5;
	ld.global.f64 	%fd1, [%rd6];
	{
	.reg .b32 %temp; 
	mov.b64 	{%r9, %temp}, %fd1;
	}
	{
	.reg .b32 %temp; 
	mov.b64 	{%temp, %r10}, %fd1;
	}
	and.b32  	%r11, %r10, 2147483647;
	setp.lt.u32 	%p2, %r11, 1048576;
	mov.b64 	%fd2, {%r9, %r11};
	mul.f64 	%fd3, %fd2, 0d4350000000000000;
	{
	.reg .b32 %temp; 
	mov.b64 	{%r12, %temp}, %fd3;
	}
	{
	.reg .b32 %temp; 
	mov.b64 	{%temp, %r13}, %fd3;
	}
	selp.b32 	%r14, %r12, %r9, %p2;
	selp.b32 	%r15, %r13, %r11, %p2;
	selp.b32 	%r16, 4078, 1048576, %p2;
	shr.u32 	%r17, %r15, 20;
	add.s32 	%r18, %r17, -1022;
	cvt.rn.f32.s32 	%f1, %r18;
	mul.f32 	%f2, %f1, 0f3EAAAAAB;
	cvt.rni.s32.f32 	%r19, %f2;
	mad.lo.s32 	%r20, %r19, -3145728, %r15;
	mov.b64 	%fd4, {%r14, %r20};
	cvt.rn.f32.f64 	%f3, %fd4;
	lg2.approx.ftz.f32 	%f4, %f3;
	mul.f32 	%f5, %f4, 0f3EAAAAAB;
	ex2.approx.ftz.f32 	%f6, %f5;
	cvt.f64.f32 	%fd5, %f6;
	mul.f64 	%fd6, %fd5, %fd5;
	{
	.reg .b32 %temp; 
	mov.b64 	{%r21, %temp}, %fd6;
	}
	{
	.reg .b32 %temp; 
	mov.b64 	{%temp, %r22}, %fd6;
	}
	add.s32 	%r23, %r22, 1048576;
	mov.b64 	%fd7, {%r21, %r23};
	fma.rn.f64 	%fd8, %fd7, %fd5, %fd4;
	rcp.approx.ftz.f64 	%fd9, %fd8;
	neg.f64 	%fd10, %fd8;
	fma.rn.f64 	%fd11, %fd10, %fd9, 0d3FF0000000000000;
	fma.rn.f64 	%fd12, %fd11, %fd11, %fd11;
	fma.rn.f64 	%fd13, %fd12, %fd9, %fd9;
	neg.f64 	%fd14, %fd5;
	fma.rn.f64 	%fd15, %fd6, %fd14, %fd4;
	mul.f64 	%fd16, %fd15, %fd13;
	fma.rn.f64 	%fd17, %fd5, %fd16, %fd5;
	{
	.reg .b32 %temp; 
	mov.b64 	{%r24, %temp}, %fd17;
	}
	{
	.reg .b32 %temp; 
	mov.b64 	{%temp, %r25}, %fd17;
	}
	add.s32 	%r26, %r19, %r16;
	shl.b32 	%r27, %r26, 20;
	add.s32 	%r28, %r25, %r27;
	mov.b64 	%fd18, {%r24, %r28};
	copysign.f64 	%fd19, %fd1, %fd18;
	add.f64 	%fd20, %fd1, %fd1;
	setp.equ.f64 	%p3, %fd20, %fd1;
	selp.f64 	%fd21, %fd20, %fd19, %p3;
	mul.lo.s32 	%r29, %r3, %r1;
	mul.wide.s32 	%rd7, %r29, 8;
	add.s64 	%rd8, %rd4, %rd7;
	st.global.f64 	[%rd8], %fd21;
$L__BB0_2:
	ret;

}


// ===== COMPILED SASS (sm_100) =====

	.target	sm_100

	.elftype	@"ET_EXEC"


//--------------------- .note.nv.tkinfo           --------------------------
	.section	.note.nv.tkinfo,"",@"SHT_NOTE"
	.sectionflags	@"SHF_NOTE_NV_TKINFO"
	.tkinfo
        /*0018*/ 	.word	0x00000002
        /*0030*/ 	.string	""
        /*0030*/ 	.string	"ptxas"
        /*0030*/ 	.string	"Cuda compilation tools, release 13.0, V13.0.88"
        /*0030*/ 	.string	"Build cuda_13.0.r13.0/compiler.36424714_0"
        /*0030*/ 	.string	"-arch sm_100 -m 64 "



//--------------------- .note.nv.cuinfo           --------------------------
	.section	.note.nv.cuinfo,"",@"SHT_NOTE"
	.sectionflags	@"SHF_NOTE_NV_CUINFO"
        /*0018*/ 	.short	0x0002
        /*001a*/ 	.short	0x0064
        /*001c*/ 	.short	0x0082
	.zero		2


//--------------------- .nv.info                  --------------------------
	.section	.nv.info,"",@"SHT_CUDA_INFO"
	.align	4


	//----- nvinfo : EIATTR_REGCOUNT
	.align		4
        /*0000*/ 	.byte	0x04, 0x2f
        /*0002*/ 	.short	(.L_1 - .L_0)
	.align		4
.L_0:
        /*0004*/ 	.word	index@(cubeRtKernel)
        /*0008*/ 	.word	0x00000015


	//----- nvinfo : EIATTR_FRAME_SIZE
	.align		4
.L_1:
        /*000c*/ 	.byte	0x04, 0x11
        /*000e*/ 	.short	(.L_3 - .L_2)
	.align		4
.L_2:
        /*0010*/ 	.word	index@(cubeRtKernel)
        /*0014*/ 	.word	0x00000000


	//----- nvinfo : EIATTR_MIN_STACK_SIZE
	.align		4
.L_3:
        /*0018*/ 	.byte	0x04, 0x12
        /*001a*/ 	.short	(.L_5 - .L_4)
	.align		4
.L_4:
        /*001c*/ 	.word	index@(cubeRtKernel)
        /*0020*/ 	.word	0x00000000
.L_5:


//--------------------- .nv.compat                --------------------------
	.section	.nv.compat,"",@"SHT_CUDA_COMPAT_INFO"
	.align	4
        /*0000*/ 	.byte	0x02, 0x09, 0x00, 0x00, 0x02, 0x02, 0x01, 0x00, 0x02, 0x05, 0x05, 0x00, 0x03, 0x07, 0x01, 0x01
        /*0010*/ 	.byte	0x02, 0x03, 0x00, 0x00, 0x02, 0x06, 0x01, 0x00, 0x04, 0x0b, 0x08, 0x00, 0x01, 0x00, 0x00, 0x00
        /*0020*/ 	.byte	0x00, 0x00, 0x00, 0x00


//--------------------- .nv.info.cubeRtKernel     --------------------------
	.section	.nv.info.cubeRtKernel,"",@"SHT_CUDA_INFO"
	.sectionflags	@""
	.align	4


	//----- nvinfo : EIATTR_CUDA_API_VERSION
	.align		4
        /*0000*/ 	.byte	0x04, 0x37
        /*0002*/ 	.short	(.L_7 - .L_6)
.L_6:
        /*0004*/ 	.word	0x00000082


	//----- nvinfo : EIATTR_KPARAM_INFO
	.align		4
.L_7:
        /*0008*/ 	.byte	0x04, 0x17
        /*000a*/ 	.short	(.L_9 - .L_8)
.L_8:
        /*000c*/ 	.word	0x00000000
        /*0010*/ 	.short	0x0004
        /*0012*/ 	.short	0x0020
        /*0014*/ 	.byte	0x00, 0xf0, 0x11, 0x00


	//----- nvinfo : EIATTR_KPARAM_INFO
	.align		4
.L_9:
        /*0018*/ 	.byte	0x04, 0x17
        /*001a*/ 	.short	(.L_11 - .L_10)
.L_10:
        /*001c*/ 	.word	0x00000000
        /*0020*/ 	.short	0x0003
        /*0022*/ 	.short	0x0018
        /*0024*/ 	.byte	0x00, 0xf5, 0x21, 0x00


	//----- nvinfo : EIATTR_KPARAM_INFO
	.align		4
.L_11:
        /*0028*/ 	.byte	0x04, 0x17
        /*002a*/ 	.short	(.L_13 - .L_12)
.L_12:
        /*002c*/ 	.word	0x00000000
        /*0030*/ 	.short	0x0002
        /*0032*/ 	.short	0x0010
        /*0034*/ 	.byte	0x00, 0xf0, 0x11, 0x00


	//----- nvinfo : EIATTR_KPARAM_INFO
	.align		4
.L_13:
        /*0038*/ 	.byte	0x04, 0x17
        /*003a*/ 	.short	(.L_15 - .L_14)
.L_14:
        /*003c*/ 	.word	0x00000000
        /*0040*/ 	.short	0x0001
        /*0042*/ 	.short	0x0008
        /*0044*/ 	.byte	0x00, 0xf5, 0x21, 0x00


	//----- nvinfo : EIATTR_KPARAM_INFO
	.align		4
.L_15:
        /*0048*/ 	.byte	0x04, 0x17
        /*004a*/ 	.short	(.L_17 - .L_16)
.L_16:
        /*004c*/ 	.word	0x00000000
        /*0050*/ 	.short	0x0000
        /*0052*/ 	.short	0x0000
        /*0054*/ 	.byte	0x00, 0xf0, 0x11, 0x00


	//----- nvinfo : EIATTR_SPARSE_MMA_MASK
	.align		4
.L_17:
        /*0058*/ 	.byte	0x03, 0x50
        /*005a*/ 	.short	0x0000


	//----- nvinfo : EIATTR_MAXREG_COUNT
	.align		4
        /*005c*/ 	.byte	0x03, 0x1b
        /*005e*/ 	.short	0x00ff


	//----- nvinfo : EIATTR_MERCURY_ISA_VERSION
	.align		4
        /*0060*/ 	.byte	0x03, 0x5f
        /*0062*/ 	.short	0x0101


	//----- nvinfo : EIATTR_VRC_CTA_INIT_COUNT
	.align		4
        /*0064*/ 	.byte	0x02, 0x4a
	.zero		1
	.zero		1


	//----- nvinfo : EIATTR_EXIT_INSTR_OFFSETS
	.align		4
        /*0068*/ 	.byte	0x04, 0x1c
        /*006a*/ 	.short	(.L_19 - .L_18)


	//   ....[0]....
.L_18:
        /*006c*/ 	.word	0x00000070


	//   ....[1]....
        /*0070*/ 	.word	0x00000370


	//----- nvinfo : EIATTR_CBANK_PARAM_SIZE
	.align		4
.L_19:
        /*0074*/ 	.byte	0x03, 0x19
        /*0076*/ 	.short	0x0024


	//----- nvinfo : EIATTR_PARAM_CBANK
	.align		4
        /*0078*/ 	.byte	0x04, 0x0a
        /*007a*/ 	.short	(.L_21 - .L_20)
	.align		4
.L_20:
        /*007c*/ 	.word	index@(.nv.constant0.cubeRtKernel)
        /*0080*/ 	.short	0x0380
        /*0082*/ 	.short	0x0024


	//----- nvinfo : EIATTR_SW_WAR
	.align		4
.L_21:
        /*0084*/ 	.byte	0x04, 0x36
        /*0086*/ 	.short	(.L_23 - .L_22)
.L_22:
        /*0088*/ 	.word	0x00000008
.L_23:


//--------------------- .nv.callgraph             --------------------------
	.section	.nv.callgraph,"",@"SHT_CUDA_CALLGRAPH"
	.align	4
	.sectionentsize	8
	.align		4
        /*0000*/ 	.word	0x00000000
	.align		4
        /*0004*/ 	.word	0xffffffff
	.align		4
        /*0008*/ 	.word	0x00000000
	.align		4
        /*000c*/ 	.word	0xfffffffe
	.align		4
        /*0010*/ 	.word	0x00000000
	.align		4
        /*0014*/ 	.word	0xfffffffd
	.align		4
        /*0018*/ 	.word	0x00000000
	.align		4
        /*001c*/ 	.word	0xfffffffc


//--------------------- .text.cubeRtKernel        --------------------------
	.section	.text.cubeRtKernel,"ax",@progbits
	.align	128
        .global         cubeRtKernel
        .type           cubeRtKernel,@function
        .size           cubeRtKernel,(.L_x_1 - cubeRtKernel)
        .other          cubeRtKernel,@"STO_CUDA_ENTRY STV_DEFAULT"
cubeRtKernel:
.text.cubeRtKernel:
[----:B------:R-:W-:Y:S01]  /*0000*/  LDC R1, c[0x0][0x37c] ;  /* 0x0000df00ff017b82 */ /* 0x000fe20000000800 */
[----:B------:R-:W0:Y:S07]  /*0010*/  S2R R3, SR_TID.X ;  /* 0x0000000000037919 */ /* 0x000e2e0000002100 */
[----:B------:R-:W0:Y:S01]  /*0020*/  S2UR UR4, SR_CTAID.X ;  /* 0x00000000000479c3 */ /* 0x000e220000002500 */
[----:B------:R-:W1:Y:S07]  /*0030*/  LDCU UR5, c[0x0][0x380] ;  /* 0x00007000ff0577ac */ /* 0x000e6e0008000800 */
[----:B------:R-:W0:Y:S02]  /*0040*/  LDC R0, c[0x0][0x360] ;  /* 0x0000d800ff007b82 */ /* 0x000e240000000800 */
[----:B0-----:R-:W-:-:S05]  /*0050*/  IMAD R0, R0, UR4, R3 ;  /* 0x0000000400007c24 */ /* 0x001fca000f8e0203 */
[----:B-1----:R-:W-:-:S13]  /*0060*/  ISETP.GE.AND P0, PT, R0, UR5, PT ;  /* 0x0000000500007c0c */ /* 0x002fda000bf06270 */
[----:B------:R-:W-:Y:S05]  /*0070*/  @P0 EXIT ;  /* 0x000000000000094d */ /* 0x000fea0003800000 */
[----:B------:R-:W0:Y:S01]  /*0080*/  LDC.64 R2, c[0x0][0x388] ;  /* 0x0000e200ff027b82 */ /* 0x000e220000000a00 */
[----:B------:R-:W1:Y:S01]  /*0090*/  LDCU UR6, c[0x0][0x390] ;  /* 0x00007200ff0677ac */ /* 0x000e620008000800 */
[----:B------:R-:W2:Y:S01]  /*00a0*/  LDCU.64 UR4, c[0x0][0x358] ;  /* 0x00006b00ff0477ac */ /* 0x000ea20008000a00 */
[----:B-1----:R-:W-:Y:S01]  /*00b0*/  IMAD R5, R0, UR6, RZ ;  /* 0x0000000600057c24 */ /* 0x002fe2000f8e02ff */
[----:B------:R-:W-:Y:S01]  /*00c0*/  MOV R14, RZ ;  /* 0x000000ff000e7202 */ /* 0x000fe20000000f00 */
[----:B------:R-:W1:Y:S02]  /*00d0*/  LDCU UR6, c[0x0][0x3a0] ;  /* 0x00007400ff0677ac */ /* 0x000e640008000800 */
[----:B0-----:R-:W-:-:S06]  /*00e0*/  IMAD.WIDE R2, R5, 0x8, R2 ;  /* 0x0000000805027825 */ /* 0x001fcc00078e0202 */
[----:B--2---:R-:W2:Y:S02]  /*00f0*/  LDG.E.64 R2, desc[UR4][R2.64] ;  /* 0x0000000402027981 */ /* 0x004ea4000c1e1b00 */
[----:B--2---:R-:W-:Y:S01]  /*0100*/  LOP3.LUT R5, R3, 0x7fffffff, RZ, 0xc0, !PT ;  /* 0x7fffffff03057812 */ /* 0x004fe200078ec0ff */
[----:B------:R-:W-:-:S03]  /*0110*/  IMAD.MOV.U32 R4, RZ, RZ, R2 ;  /* 0x000000ffff047224 */ /* 0x000fc600078e0002 */
[----:B------:R-:W-:-:S03]  /*0120*/  ISETP.GE.U32.AND P0, PT, R5, 0x100000, PT ;  /* 0x001000000500780c */ /* 0x000fc60003f06070 */
[----:B------:R-:W-:-:S10]  /*0130*/  DMUL R8, R4, 1.80143985094819840000e+16 ;  /* 0x4350000004087828 */ /* 0x000fd40000000000 */
[----:B------:R-:W-:Y:S02]  /*0140*/  SEL R5, R9, R5, !P0 ;  /* 0x0000000509057207 */ /* 0x000fe40004000000 */
[----:B------:R-:W-:Y:S02]  /*0150*/  SEL R8, R8, R2, !P0 ;  /* 0x0000000208087207 */ /* 0x000fe40004000000 */
[----:B------:R-:W-:-:S04]  /*0160*/  LEA.HI R4, R5, 0xfffffc02, RZ, 0xc ;  /* 0xfffffc0205047811 */ /* 0x000fc800078f60ff */
[----:B------:R-:W-:-:S05]  /*0170*/  I2FP.F32.S32 R4, R4 ;  /* 0x0000000400047245 */ /* 0x000fca0000201400 */
[----:B------:R-:W-:-:S06]  /*0180*/  FMUL R4, R4, 0.3333333432674407959 ;  /* 0x3eaaaaab04047820 */ /* 0x000fcc0000400000 */
[----:B------:R-:W0:Y:S02]  /*0190*/  F2I.NTZ R4, R4 ;  /* 0x0000000400047305 */ /* 0x000e240000203100 */
[----:B0-----:R-:W-:-:S06]  /*01a0*/  IMAD R9, R4, -0x300000, R5 ;  /* 0xffd0000004097824 */ /* 0x001fcc00078e0205 */
[----:B------:R-:W0:Y:S08]  /*01b0*/  F2F.F32.F64 R5, R8 ;  /* 0x0000000800057310 */ /* 0x000e300000301000 */
[----:B0-----:R-:W0:Y:S02]  /*01c0*/  MUFU.LG2 R5, R5 ;  /* 0x0000000500057308 */ /* 0x001e240000000c00 */
[----:B0-----:R-:W-:Y:S01]  /*01d0*/  FMUL R18, R5, 0.3333333432674407959 ;  /* 0x3eaaaaab05127820 */ /* 0x001fe20000400000 */
[C---:B------:R-:W-:Y:S01]  /*01e0*/  VIADD R5, R4.reuse, 0xfee ;  /* 0x00000fee04057836 */ /* 0x040fe20000000000 */
[----:B------:R-:W-:-:S04]  /*01f0*/  @P0 IADD3 R5, PT, PT, R4, 0x100000, RZ ;  /* 0x0010000004050810 */ /* 0x000fc80007ffe0ff */
[----:B------:R-:W0:Y:S08]  /*0200*/  MUFU.EX2 R6, R18 ;  /* 0x0000001200067308 */ /* 0x000e300000000800 */
[----:B0-----:R-:W0:Y:S02]  /*0210*/  F2F.F64.F32 R6, R6 ;  /* 0x0000000600067310 */ /* 0x001e240000201800 */
[----:B0-----:R-:W-:-:S10]  /*0220*/  DMUL R10, R6, R6 ;  /* 0x00000006060a7228 */ /* 0x001fd40000000000 */
[----:B------:R-:W-:Y:S01]  /*0230*/  IADD3 R13, PT, PT, R11, 0x100000, RZ ;  /* 0x001000000b0d7810 */ /* 0x000fe20007ffe0ff */
[----:B------:R-:W-:-:S06]  /*0240*/  IMAD.MOV.U32 R12, RZ, RZ, R10 ;  /* 0x000000ffff0c7224 */ /* 0x000fcc00078e000a */
[C-C-:B------:R-:W-:Y:S02]  /*0250*/  DFMA R12, R6.reuse, R12, R8.reuse ;  /* 0x0000000c060c722b */ /* 0x140fe40000000008 */
[----:B------:R-:W-:Y:S01]  /*0260*/  DFMA R8, -R6, R10, R8 ;  /* 0x0000000a0608722b */ /* 0x000fe20000000108 */
[----:B------:R-:W0:Y:S03]  /*0270*/  LDC.64 R10, c[0x0][0x398] ;  /* 0x0000e600ff0a7b82 */ /* 0x000e260000000a00 */
[----:B------:R-:W2:Y:S02]  /*0280*/  MUFU.RCP64H R15, R13 ;  /* 0x0000000d000f7308 */ /* 0x000ea40000001800 */
[----:B--2---:R-:W-:-:S08]  /*0290*/  DFMA R16, -R12, R14, 1 ;  /* 0x3ff000000c10742b */ /* 0x004fd0000000010e */
[----:B------:R-:W-:-:S08]  /*02a0*/  DFMA R16, R16, R16, R16 ;  /* 0x000000101010722b */ /* 0x000fd00000000010 */
[----:B------:R-:W-:-:S08]  /*02b0*/  DFMA R16, R14, R16, R14 ;  /* 0x000000100e10722b */ /* 0x000fd0000000000e */
[----:B------:R-:W-:-:S08]  /*02c0*/  DMUL R8, R16, R8 ;  /* 0x0000000810087228 */ /* 0x000fd00000000000 */
[----:B------:R-:W-:Y:S02]  /*02d0*/  DFMA R8, R6, R8, R6 ;  /* 0x000000080608722b */ /* 0x000fe40000000006 */
[----:B------:R-:W-:-:S08]  /*02e0*/  DADD R6, R2, R2 ;  /* 0x0000000002067229 */ /* 0x000fd00000000002 */
[----:B------:R-:W-:Y:S01]  /*02f0*/  IMAD R5, R5, 0x100000, R9 ;  /* 0x0010000005057824 */ /* 0x000fe200078e0209 */
[----:B------:R-:W-:-:S04]  /*0300*/  DSETP.NE.AND P0, PT, R6, R2, PT ;  /* 0x000000020600722a */ /* 0x000fc80003f05000 */
[----:B------:R-:W-:Y:S01]  /*0310*/  LOP3.LUT R5, R5, 0x80000000, R3, 0xb8, !PT ;  /* 0x8000000005057812 */ /* 0x000fe200078eb803 */
[----:B-1----:R-:W-:Y:S01]  /*0320*/  IMAD R3, R0, UR6, RZ ;  /* 0x0000000600037c24 */ /* 0x002fe2000f8e02ff */
[----:B------:R-:W-:Y:S02]  /*0330*/  FSEL R8, R6, R8, !P0 ;  /* 0x0000000806087208 */ /* 0x000fe40004000000 */
[----:B------:R-:W-:Y:S01]  /*0340*/  FSEL R9, R7, R5, !P0 ;  /* 0x0000000507097208 */ /* 0x000fe20004000000 */
[----:B0-----:R-:W-:-:S05]  /*0350*/  IMAD.WIDE R2, R3, 0x8, R10 ;  /* 0x0000000803027825 */ /* 0x001fca00078e020a */
[----:B------:R-:W-:Y:S01]  /*0360*/  STG.E.64 desc[UR4][R2.64], R8 ;  /* 0x0000000802007986 */ /* 0x000fe2000c101b04 */
[----:B------:R-:W-:Y:S05]  /*0370*/  EXIT ;  /* 0x000000000000794d */ /* 0x000fea0003800000 */
.L_x_0:
[----:B------:R-:W-:-:S00]  /*0380*/  BRA `(.L_x_0) ;  /* 0xfffffffc00fc7947 */ /* 0x000fc0000383ffff */
[----:B------:R-:W-:-:S00]  /*0390*/  NOP ;  /* 0x0000000000007918 */ /* 0x000fc00000000000 */
        /* <DEDUP_REMOVED lines=14> */
.L_x_1:


//--------------------- .nv.shared.reserved.0     --------------------------
	.section	.nv.shared.reserved.0,"aw",@nobits
	.weak		__nv_reservedSMEM_offset_0_alias
	.size		__nv_reservedSMEM_offset_0_alias, 0, 64
	.other		__nv_reservedSMEM_offset_0_alias,@"STO_CUDA_RESERVED_SHARED STV_DEFAULT"
__nv_reservedSMEM_offset_0_alias:
	.zero		0
	.zero		64


//--------------------- .nv.constant0.cubeRtKernel --------------------------
	.section	.nv.constant0.cubeRtKernel,"a",@progbits
	.sectionflags	@""
	.align	4
.nv.constant0.cubeRtKernel:
	.zero		932


//--------------------- SYMBOLS --------------------------

	.type		.nv.reservedSmem.offset0,@object
	.size		.nv.reservedSmem.offset0,0x4
